//
// Generated by NVIDIA NVVM Compiler
//
// Compiler Build ID: CL-36424714
// Cuda compilation tools, release 13.0, V13.0.88
// Based on NVVM 20.0.0
//

.version 9.0
.target sm_100
.address_size 64

	// .globl	_Z10DerivativePfS_

.visible .entry _Z10DerivativePfS_(
	.param .u64 .ptr .align 1 _Z10DerivativePfS__param_0,
	.param .u64 .ptr .align 1 _Z10DerivativePfS__param_1
)
{
	.reg .pred 	%p<8>;
	.reg .b32 	%r<16>;
	.reg .b32 	%f<26>;
	.reg .b64 	%rd<24>;
	.reg .b64 	%fd<4>;

	ld.param.u64 	%rd7, [_Z10DerivativePfS__param_0];
	ld.param.u64 	%rd6, [_Z10DerivativePfS__param_1];
	cvta.to.global.u64 	%rd1, %rd7;
	mov.u32 	%r3, %ctaid.x;
	mov.u32 	%r4, %ntid.x;
	mov.u32 	%r5, %tid.x;
	mad.lo.s32 	%r1, %r3, %r4, %r5;
	mov.u32 	%r6, %ctaid.y;
	mov.u32 	%r7, %ntid.y;
	mov.u32 	%r8, %tid.y;
	mad.lo.s32 	%r9, %r6, %r7, %r8;
	setp.gt.s32 	%p1, %r1, 99;
	setp.gt.u32 	%p2, %r9, 99;
	or.pred  	%p3, %p1, %p2;
	@%p3 bra 	$L__BB0_8;
	mul.lo.s32 	%r10, %r1, 100;
	cvt.s64.s32 	%rd2, %r10;
	cvt.u64.u32 	%rd3, %r9;
	add.s64 	%rd4, %rd2, %rd3;
	shl.b64 	%rd8, %rd4, 2;
	add.s64 	%rd5, %rd1, %rd8;
	ld.global.f32 	%f1, [%rd5];
	setp.eq.s32 	%p4, %r1, 99;
	mov.f32 	%f21, 0f42200000;
	@%p4 bra 	$L__BB0_3;
	cvt.u32.u64 	%r11, %rd2;
	add.s32 	%r12, %r11, 100;
	cvt.s64.s32 	%rd9, %r12;
	add.s64 	%rd10, %rd9, %rd3;
	shl.b64 	%rd11, %rd10, 2;
	add.s64 	%rd12, %rd1, %rd11;
	ld.global.f32 	%f21, [%rd12];
	setp.eq.s32 	%p5, %r1, 0;
	mov.f32 	%f22, 0f41200000;
	@%p5 bra 	$L__BB0_4;
$L__BB0_3:
	cvt.u32.u64 	%r13, %rd2;
	add.s32 	%r14, %r13, -100;
	cvt.s64.s32 	%rd13, %r14;
	add.s64 	%rd14, %rd13, %rd3;
	shl.b64 	%rd15, %rd14, 2;
	add.s64 	%rd16, %rd1, %rd15;
	ld.global.f32 	%f22, [%rd16];
$L__BB0_4:
	setp.eq.s32 	%p6, %r9, 0;
	mov.f32 	%f24, 0f41F00000;
	@%p6 bra 	$L__BB0_6;
	add.s32 	%r15, %r9, -1;
	cvt.u64.u32 	%rd17, %r15;
	add.s64 	%rd18, %rd2, %rd17;
	shl.b64 	%rd19, %rd18, 2;
	add.s64 	%rd20, %rd1, %rd19;
	ld.global.f32 	%f24, [%rd20];
	setp.eq.s32 	%p7, %r9, 99;
	mov.f32 	%f25, 0f42480000;
	@%p7 bra 	$L__BB0_7;
$L__BB0_6:
	ld.global.f32 	%f25, [%rd5+4];
$L__BB0_7:
	add.f32 	%f16, %f24, %f25;
	add.f32 	%f17, %f22, %f16;
	add.f32 	%f18, %f21, %f17;
	cvt.f64.f32 	%fd1, %f18;
	cvt.f64.f32 	%fd2, %f1;
	fma.rn.f64 	%fd3, %fd2, 0dC010000000000000, %fd1;
	cvt.rn.f32.f64 	%f19, %fd3;
	cvta.to.global.u64 	%rd21, %rd6;
	add.s64 	%rd23, %rd21, %rd8;
	st.global.f32 	[%rd23], %f19;
$L__BB0_8:
	ret;

}
	// .globl	_Z10SolvingODEPfS_
.visible .entry _Z10SolvingODEPfS_(
	.param .u64 .ptr .align 1 _Z10SolvingODEPfS__param_0,
	.param .u64 .ptr .align 1 _Z10SolvingODEPfS__param_1
)
{
	.reg .pred 	%p<4>;
	.reg .b32 	%r<11>;
	.reg .b32 	%f<4>;
	.reg .b64 	%rd<11>;
	.reg .b64 	%fd<4>;

	ld.param.u64 	%rd1, [_Z10SolvingODEPfS__param_0];
	ld.param.u64 	%rd2, [_Z10SolvingODEPfS__param_1];
	mov.u32 	%r3, %ctaid.x;
	mov.u32 	%r4, %ntid.x;
	mov.u32 	%r5, %tid.x;
	mad.lo.s32 	%r1, %r3, %r4, %r5;
	mov.u32 	%r6, %ctaid.y;
	mov.u32 	%r7, %ntid.y;
	mov.u32 	%r8, %tid.y;
	mad.lo.s32 	%r9, %r6, %r7, %r8;
	setp.gt.s32 	%p1, %r1, 99;
	setp.gt.u32 	%p2, %r9, 99;
	or.pred  	%p3, %p1, %p2;
	@%p3 bra 	$L__BB1_2;
	cvta.to.global.u64 	%rd3, %rd1;
	cvta.to.global.u64 	%rd4, %rd2;
	mul.lo.s32 	%r10, %r1, 100;
	cvt.s64.s32 	%rd5, %r10;
	cvt.u64.u32 	%rd6, %r9;
	add.s64 	%rd7, %rd5, %rd6;
	shl.b64 	%rd8, %rd7, 2;
	add.s64 	%rd9, %rd3, %rd8;
	ld.global.f32 	%f1, [%rd9];
	cvt.f64.f32 	%fd1, %f1;
	add.s64 	%rd10, %rd4, %rd8;
	ld.global.f32 	%f2, [%rd10];
	cvt.f64.f32 	%fd2, %f2;
	fma.rn.f64 	%fd3, %fd2, 0d3FD0000000000000, %fd1;
	cvt.rn.f32.f64 	%f3, %fd3;
	st.global.f32 	[%rd9], %f3;
$L__BB1_2:
	ret;

}


// ===== COMPILED SASS (sm_100) =====

	.target	sm_100

	.elftype	@"ET_EXEC"


//--------------------- .note.nv.tkinfo           --------------------------
	.section	.note.nv.tkinfo,"",@"SHT_NOTE"
	.sectionflags	@"SHF_NOTE_NV_TKINFO"
	.tkinfo
        /*0018*/ 	.word	0x00000002
        /*0030*/ 	.string	""
        /*0030*/ 	.string	"ptxas"
        /*0030*/ 	.string	"Cuda compilation tools, release 13.0, V13.0.88"
        /*0030*/ 	.string	"Build cuda_13.0.r13.0/compiler.36424714_0"
        /*0030*/ 	.string	"-arch sm_100 -m 64 "



//--------------------- .note.nv.cuinfo           --------------------------
	.section	.note.nv.cuinfo,"",@"SHT_NOTE"
	.sectionflags	@"SHF_NOTE_NV_CUINFO"
        /*0018*/ 	.short	0x0002
        /*001a*/ 	.short	0x0064
        /*001c*/ 	.short	0x0082
	.zero		2


//--------------------- .nv.info                  --------------------------
	.section	.nv.info,"",@"SHT_CUDA_INFO"
	.align	4


	//----- nvinfo : EIATTR_REGCOUNT
	.align		4
        /*0000*/ 	.byte	0x04, 0x2f
        /*0002*/ 	.short	(.L_1 - .L_0)
	.align		4
.L_0:
        /*0004*/ 	.word	index@(_Z10DerivativePfS_)
        /*0008*/ 	.word	0x00000011


	//----- nvinfo : EIATTR_FRAME_SIZE
	.align		4
.L_1:
        /*000c*/ 	.byte	0x04, 0x11
        /*000e*/ 	.short	(.L_3 - .L_2)
	.align		4
.L_2:
        /*0010*/ 	.word	index@(_Z10DerivativePfS_)
        /*0014*/ 	.word	0x00000000


	//----- nvinfo : EIATTR_REGCOUNT
	.align		4
.L_3:
        /*0018*/ 	.byte	0x04, 0x2f
        /*001a*/ 	.short	(.L_5 - .L_4)
	.align		4
.L_4:
        /*001c*/ 	.word	index@(_Z10SolvingODEPfS_)
        /*0020*/ 	.word	0x0000000c


	//----- nvinfo : EIATTR_FRAME_SIZE
	.align		4
.L_5:
        /*0024*/ 	.byte	0x04, 0x11
        /*0026*/ 	.short	(.L_7 - .L_6)
	.align		4
.L_6:
        /*0028*/ 	.word	index@(_Z10SolvingODEPfS_)
        /*002c*/ 	.word	0x00000000


	//----- nvinfo : EIATTR_MIN_STACK_SIZE
	.align		4
.L_7:
        /*0030*/ 	.byte	0x04, 0x12
        /*0032*/ 	.short	(.L_9 - .L_8)
	.align		4
.L_8:
        /*0034*/ 	.word	index@(_Z10SolvingODEPfS_)
        /*0038*/ 	.word	0x00000000


	//----- nvinfo : EIATTR_MIN_STACK_SIZE
	.align		4
.L_9:
        /*003c*/ 	.byte	0x04, 0x12
        /*003e*/ 	.short	(.L_11 - .L_10)
	.align		4
.L_10:
        /*0040*/ 	.word	index@(_Z10DerivativePfS_)
        /*0044*/ 	.word	0x00000000
.L_11:


//--------------------- .nv.compat                --------------------------
	.section	.nv.compat,"",@"SHT_CUDA_COMPAT_INFO"
	.align	4
        /*0000*/ 	.byte	0x02, 0x09, 0x00, 0x00, 0x02, 0x02, 0x01, 0x00, 0x02, 0x05, 0x05, 0x00, 0x03, 0x07, 0x01, 0x01
        /*0010*/ 	.byte	0x02, 0x03, 0x00, 0x00, 0x02, 0x06, 0x01, 0x00, 0x04, 0x0b, 0x08, 0x00, 0x01, 0x00, 0x00, 0x00
        /*0020*/ 	.byte	0x00, 0x00, 0x00, 0x00


//--------------------- .nv.info._Z10SolvingODEPfS_ --------------------------
	.section	.nv.info._Z10SolvingODEPfS_,"",@"SHT_CUDA_INFO"
	.sectionflags	@""
	.align	4


	//----- nvinfo : EIATTR_CUDA_API_VERSION
	.align		4
        /*0000*/ 	.byte	0x04, 0x37
        /*0002*/ 	.short	(.L_13 - .L_12)
.L_12:
        /*0004*/ 	.word	0x00000082


	//----- nvinfo : EIATTR_KPARAM_INFO
	.align		4
.L_13:
        /*0008*/ 	.byte	0x04, 0x17
        /*000a*/ 	.short	(.L_15 - .L_14)
.L_14:
        /*000c*/ 	.word	0x00000000
        /*0010*/ 	.short	0x0001
        /*0012*/ 	.short	0x0008
        /*0014*/ 	.byte	0x00, 0xf5, 0x21, 0x00


	//----- nvinfo : EIATTR_KPARAM_INFO
	.align		4
.L_15:
        /*0018*/ 	.byte	0x04, 0x17
        /*001a*/ 	.short	(.L_17 - .L_16)
.L_16:
        /*001c*/ 	.word	0x00000000
        /*0020*/ 	.short	0x0000
        /*0022*/ 	.short	0x0000
        /*0024*/ 	.byte	0x00, 0xf5, 0x21, 0x00


	//----- nvinfo : EIATTR_SPARSE_MMA_MASK
	.align		4
.L_17:
        /*0028*/ 	.byte	0x03, 0x50
        /*002a*/ 	.short	0x0000


	//----- nvinfo : EIATTR_MAXREG_COUNT
	.align		4
        /*002c*/ 	.byte	0x03, 0x1b
        /*002e*/ 	.short	0x00ff


	//----- nvinfo : EIATTR_MERCURY_ISA_VERSION
	.align		4
        /*0030*/ 	.byte	0x03, 0x5f
        /*0032*/ 	.short	0x0101


	//----- nvinfo : EIATTR_VRC_CTA_INIT_COUNT
	.align		4
        /*0034*/ 	.byte	0x02, 0x4a
	.zero		1
	.zero		1


	//----- nvinfo : EIATTR_EXIT_INSTR_OFFSETS
	.align		4
        /*0038*/ 	.byte	0x04, 0x1c
        /*003a*/ 	.short	(.L_19 - .L_18)


	//   ....[0]....
.L_18:
        /*003c*/ 	.word	0x000000b0


	//   ....[1]....
        /*0040*/ 	.word	0x000001e0


	//----- nvinfo : EIATTR_CBANK_PARAM_SIZE
	.align		4
.L_19:
        /*0044*/ 	.byte	0x03, 0x19
        /*0046*/ 	.short	0x0010


	//----- nvinfo : EIATTR_PARAM_CBANK
	.align		4
        /*0048*/ 	.byte	0x04, 0x0a
        /*004a*/ 	.short	(.L_21 - .L_20)
	.align		4
.L_20:
        /*004c*/ 	.word	index@(.nv.constant0._Z10SolvingODEPfS_)
        /*0050*/ 	.short	0x0380
        /*0052*/ 	.short	0x0010


	//----- nvinfo : EIATTR_SW_WAR
	.align		4
.L_21:
        /*0054*/ 	.byte	0x04, 0x36
        /*0056*/ 	.short	(.L_23 - .L_22)
.L_22:
        /*0058*/ 	.word	0x00000008
.L_23:


//--------------------- .nv.info._Z10DerivativePfS_ --------------------------
	.section	.nv.info._Z10DerivativePfS_,"",@"SHT_CUDA_INFO"
	.sectionflags	@""
	.align	4


	//----- nvinfo : EIATTR_CUDA_API_VERSION
	.align		4
        /*0000*/ 	.byte	0x04, 0x37
        /*0002*/ 	.short	(.L_25 - .L_24)
.L_24:
        /*0004*/ 	.word	0x00000082


	//----- nvinfo : EIATTR_KPARAM_INFO
	.align		4
.L_25:
        /*0008*/ 	.byte	0x04, 0x17
        /*000a*/ 	.short	(.L_27 - .L_26)
.L_26:
        /*000c*/ 	.word	0x00000000
        /*0010*/ 	.short	0x0001
        /*0012*/ 	.short	0x0008
        /*0014*/ 	.byte	0x00, 0xf5, 0x21, 0x00


	//----- nvinfo : EIATTR_KPARAM_INFO
	.align		4
.L_27:
        /*0018*/ 	.byte	0x04, 0x17
        /*001a*/ 	.short	(.L_29 - .L_28)
.L_28:
        /*001c*/ 	.word	0x00000000
        /*0020*/ 	.short	0x0000
        /*0022*/ 	.short	0x0000
        /*0024*/ 	.byte	0x00, 0xf5, 0x21, 0x00


	//----- nvinfo : EIATTR_SPARSE_MMA_MASK
	.align		4
.L_29:
        /*0028*/ 	.byte	0x03, 0x50
        /*002a*/ 	.short	0x0000


	//----- nvinfo : EIATTR_MAXREG_COUNT
	.align		4
        /*002c*/ 	.byte	0x03, 0x1b
        /*002e*/ 	.short	0x00ff


	//----- nvinfo : EIATTR_MERCURY_ISA_VERSION
	.align		4
        /*0030*/ 	.byte	0x03, 0x5f
        /*0032*/ 	.short	0x0101


	//----- nvinfo : EIATTR_VRC_CTA_INIT_COUNT
	.align		4
        /*0034*/ 	.byte	0x02, 0x4a
	.zero		1
	.zero		1


	//----- nvinfo : EIATTR_EXIT_INSTR_OFFSETS
	.align		4
        /*0038*/ 	.byte	0x04, 0x1c
        /*003a*/ 	.short	(.L_31 - .L_30)


	//   ....[0]....
.L_30:
        /*003c*/ 	.word	0x000000b0


	//   ....[1]....
        /*0040*/ 	.word	0x000004d0


	//----- nvinfo : EIATTR_CRS_STACK_SIZE
	.align		4
.L_31:
        /*0044*/ 	.byte	0x04, 0x1e
        /*0046*/ 	.short	(.L_33 - .L_32)
.L_32:
        /*0048*/ 	.word	0x00000000


	//----- nvinfo : EIATTR_CBANK_PARAM_SIZE
	.align		4
.L_33:
        /*004c*/ 	.byte	0x03, 0x19
        /*004e*/ 	.short	0x0010


	//----- nvinfo : EIATTR_PARAM_CBANK
	.align		4
        /*0050*/ 	.byte	0x04, 0x0a
        /*0052*/ 	.short	(.L_35 - .L_34)
	.align		4
.L_34:
        /*0054*/ 	.word	index@(.nv.constant0._Z10DerivativePfS_)
        /*0058*/ 	.short	0x0380
        /*005a*/ 	.short	0x0010


	//----- nvinfo : EIATTR_SW_WAR
	.align		4
.L_35:
        /*005c*/ 	.byte	0x04, 0x36
        /*005e*/ 	.short	(.L_37 - .L_36)
.L_36:
        /*0060*/ 	.word	0x00000008
.L_37:


//--------------------- .nv.callgraph             --------------------------
	.section	.nv.callgraph,"",@"SHT_CUDA_CALLGRAPH"
	.align	4
	.sectionentsize	8
	.align		4
        /*0000*/ 	.word	0x00000000
	.align		4
        /*0004*/ 	.word	0xffffffff
	.align		4
        /*0008*/ 	.word	0x00000000
	.align		4
        /*000c*/ 	.word	0xfffffffe
	.align		4
        /*0010*/ 	.word	0x00000000
	.align		4
        /*0014*/ 	.word	0xfffffffd
	.align		4
        /*0018*/ 	.word	0x00000000
	.align		4
        /*001c*/ 	.word	0xfffffffc


//--------------------- .text._Z10SolvingODEPfS_  --------------------------
	.section	.text._Z10SolvingODEPfS_,"ax",@progbits
	.align	128
        .global         _Z10SolvingODEPfS_
        .type           _Z10SolvingODEPfS_,@function
        .size           _Z10SolvingODEPfS_,(.L_x_10 - _Z10SolvingODEPfS_)
        .other          _Z10SolvingODEPfS_,@"STO_CUDA_ENTRY STV_DEFAULT"
_Z10SolvingODEPfS_:
.text._Z10SolvingODEPfS_:
[----:B------:R-:W-:Y:S01]  /*0000*/  LDC R1, c[0x0][0x37c] ;  /* 0x0000df00ff017b82 */ /* 0x000fe20000000800 */
[----:B------:R-:W0:Y:S07]  /*0010*/  S2R R5, SR_TID.Y ;  /* 0x0000000000057919 */ /* 0x000e2e0000002200 */
[----:B------:R-:W1:Y:S01]  /*0020*/  LDC R0, c[0x0][0x360] ;  /* 0x0000d800ff007b82 */ /* 0x000e620000000800 */
[----:B------:R-:W1:Y:S07]  /*0030*/  S2R R3, SR_TID.X ;  /* 0x0000000000037919 */ /* 0x000e6e0000002100 */
[----:B------:R-:W0:Y:S08]  /*0040*/  S2UR UR5, SR_CTAID.Y ;  /* 0x00000000000579c3 */ /* 0x000e300000002600 */
[----:B------:R-:W0:Y:S08]  /*0050*/  LDC R2, c[0x0][0x364] ;  /* 0x0000d900ff027b82 */ /* 0x000e300000000800 */
[----:B------:R-:W1:Y:S01]  /*0060*/  S2UR UR4, SR_CTAID.X ;  /* 0x00000000000479c3 */ /* 0x000e620000002500 */
[----:B0-----:R-:W-:-:S05]  /*0070*/  IMAD R2, R2, UR5, R5 ;  /* 0x0000000502027c24 */ /* 0x001fca000f8e0205 */
[----:B------:R-:W-:Y:S01]  /*0080*/  ISETP.GT.U32.AND P0, PT, R2, 0x63, PT ;  /* 0x000000630200780c */ /* 0x000fe20003f04070 */
[----:B-1----:R-:W-:-:S05]  /*0090*/  IMAD R0, R0, UR4, R3 ;  /* 0x0000000400007c24 */ /* 0x002fca000f8e0203 */
[----:B------:R-:W-:-:S13]  /*00a0*/  ISETP.GT.OR P0, PT, R0, 0x63, P0 ;  /* 0x000000630000780c */ /* 0x000fda0000704670 */
[----:B------:R-:W-:Y:S05]  /*00b0*/  @P0 EXIT ;  /* 0x000000000000094d */ /* 0x000fea0003800000 */
[----:B------:R-:W0:Y:S01]  /*00c0*/  LDCU.128 UR8, c[0x0][0x380] ;  /* 0x00007000ff0877ac */ /* 0x000e220008000c00 */
[----:B------:R-:W-:Y:S01]  /*00d0*/  IMAD R3, R0, 0x64, RZ ;  /* 0x0000006400037824 */ /* 0x000fe200078e02ff */
[----:B------:R-:W1:Y:S04]  /*00e0*/  LDCU.64 UR4, c[0x0][0x358] ;  /* 0x00006b00ff0477ac */ /* 0x000e680008000a00 */
[----:B------:R-:W-:-:S04]  /*00f0*/  IADD3 R0, P0, PT, R2, R3, RZ ;  /* 0x0000000302007210 */ /* 0x000fc80007f1e0ff */
[----:B------:R-:W-:Y:S01]  /*0100*/  LEA.HI.X.SX32 R3, R3, RZ, 0x1, P0 ;  /* 0x000000ff03037211 */ /* 0x000fe200000f0eff */
[----:B------:R-:W-:-:S03]  /*0110*/  IMAD.SHL.U32 R2, R0, 0x4, RZ ;  /* 0x0000000400027824 */ /* 0x000fc600078e00ff */
[----:B------:R-:W-:Y:S02]  /*0120*/  SHF.L.U64.HI R0, R0, 0x2, R3 ;  /* 0x0000000200007819 */ /* 0x000fe40000010203 */
[C---:B0-----:R-:W-:Y:S02]  /*0130*/  IADD3 R8, P1, PT, R2.reuse, UR10, RZ ;  /* 0x0000000a02087c10 */ /* 0x041fe4000ff3e0ff */
[----:B------:R-:W-:Y:S02]  /*0140*/  IADD3 R2, P0, PT, R2, UR8, RZ ;  /* 0x0000000802027c10 */ /* 0x000fe4000ff1e0ff */
[C---:B------:R-:W-:Y:S02]  /*0150*/  IADD3.X R9, PT, PT, R0.reuse, UR11, RZ, P1, !PT ;  /* 0x0000000b00097c10 */ /* 0x040fe40008ffe4ff */
[----:B------:R-:W-:-:S03]  /*0160*/  IADD3.X R3, PT, PT, R0, UR9, RZ, P0, !PT ;  /* 0x0000000900037c10 */ /* 0x000fc600087fe4ff */
[----:B-1----:R-:W2:Y:S04]  /*0170*/  LDG.E R6, desc[UR4][R8.64] ;  /* 0x0000000408067981 */ /* 0x002ea8000c1e1900 */
[----:B------:R-:W3:Y:S01]  /*0180*/  LDG.E R0, desc[UR4][R2.64] ;  /* 0x0000000402007981 */ /* 0x000ee2000c1e1900 */
[----:B--2---:R-:W-:Y:S08]  /*0190*/  F2F.F64.F32 R6, R6 ;  /* 0x0000000600067310 */ /* 0x004ff00000201800 */
[----:B---3--:R-:W0:Y:S02]  /*01a0*/  F2F.F64.F32 R4, R0 ;  /* 0x0000000000047310 */ /* 0x008e240000201800 */
[----:B0-----:R-:W-:-:S10]  /*01b0*/  DFMA R4, R6, 0.25, R4 ;  /* 0x3fd000000604782b */ /* 0x001fd40000000004 */
[----:B------:R-:W0:Y:S02]  /*01c0*/  F2F.F32.F64 R5, R4 ;  /* 0x0000000400057310 */ /* 0x000e240000301000 */
[----:B0-----:R-:W-:Y:S01]  /*01d0*/  STG.E desc[UR4][R2.64], R5 ;  /* 0x0000000502007986 */ /* 0x001fe2000c101904 */
[----:B------:R-:W-:Y:S05]  /*01e0*/  EXIT ;  /* 0x000000000000794d */ /* 0x000fea0003800000 */
.L_x_0:
[----:B------:R-:W-:-:S00]  /*01f0*/  BRA `(.L_x_0) ;  /* 0xfffffffc00fc7947 */ /* 0x000fc0000383ffff */
[----:B------:R-:W-:-:S00]  /*0200*/  NOP ;  /* 0x0000000000007918 */ /* 0x000fc00000000000 */
[----:B------:R-:W-:-:S00]  /*0210*/  NOP ;  /* 0x0000000000007918 */ /* 0x000fc00000000000 */
[----:B------:R-:W-:-:S00]  /*0220*/  NOP ;  /* 0x0000000000007918 */ /* 0x000fc00000000000 */
[----:B------:R-:W-:-:S00]  /*0230*/  NOP ;  /* 0x0000000000007918 */ /* 0x000fc00000000000 */
[----:B------:R-:W-:-:S00]  /*0240*/  NOP ;  /* 0x0000000000007918 */ /* 0x000fc00000000000 */
[----:B------:R-:W-:-:S00]  /*0250*/  NOP ;  /* 0x0000000000007918 */ /* 0x000fc00000000000 */
[----:B------:R-:W-:-:S00]  /*0260*/  NOP ;  /* 0x0000000000007918 */ /* 0x000fc00000000000 */
[----:B------:R-:W-:-:S00]  /*0270*/  NOP ;  /* 0x0000000000007918 */ /* 0x000fc00000000000 */
.L_x_10:


//--------------------- .text._Z10DerivativePfS_  --------------------------
	.section	.text._Z10DerivativePfS_,"ax",@progbits
	.align	128
        .global         _Z10DerivativePfS_
        .type           _Z10DerivativePfS_,@function
        .size           _Z10DerivativePfS_,(.L_x_11 - _Z10DerivativePfS_)
        .other          _Z10DerivativePfS_,@"STO_CUDA_ENTRY STV_DEFAULT"
_Z10DerivativePfS_:
.text._Z10DerivativePfS_:
        /* <DEDUP_REMOVED lines=12> */
[----:B------:R-:W0:Y:S01]  /*00c0*/  LDCU.64 UR6, c[0x0][0x380] ;  /* 0x00007000ff0677ac */ /* 0x000e220008000a00 */
[----:B------:R-:W-:Y:S01]  /*00d0*/  IMAD R10, R8, 0x64, RZ ;  /* 0x00000064080a7824 */ /* 0x000fe200078e02ff */
[----:B------:R-:W1:Y:S04]  /*00e0*/  LDCU.64 UR4, c[0x0][0x358] ;  /* 0x00006b00ff0477ac */ /* 0x000e680008000a00 */
[----:B------:R-:W-:Y:S02]  /*00f0*/  SHF.R.S32.HI R12, RZ, 0x1f, R10 ;  /* 0x0000001fff0c7819 */ /* 0x000fe4000001140a */
[----:B------:R-:W-:-:S05]  /*0100*/  IADD3 R0, P0, PT, R5, R10, RZ ;  /* 0x0000000a05007210 */ /* 0x000fca0007f1e0ff */
[----:B------:R-:W-:Y:S02]  /*0110*/  IMAD.X R3, RZ, RZ, R12, P0 ;  /* 0x000000ffff037224 */ /* 0x000fe400000e060c */
[----:B------:R-:W-:-:S03]  /*0120*/  IMAD.SHL.U32 R4, R0, 0x4, RZ ;  /* 0x0000000400047824 */ /* 0x000fc600078e00ff */
[----:B------:R-:W-:Y:S02]  /*0130*/  SHF.L.U64.HI R0, R0, 0x2, R3 ;  /* 0x0000000200007819 */ /* 0x000fe40000010203 */
[----:B0-----:R-:W-:-:S04]  /*0140*/  IADD3 R2, P0, PT, R4, UR6, RZ ;  /* 0x0000000604027c10 */ /* 0x001fc8000ff1e0ff */
[----:B------:R-:W-:-:S05]  /*0150*/  IADD3.X R3, PT, PT, R0, UR7, RZ, P0, !PT ;  /* 0x0000000700037c10 */ /* 0x000fca00087fe4ff */
[----:B-1----:R0:W5:Y:S01]  /*0160*/  LDG.E R9, desc[UR4][R2.64] ;  /* 0x0000000402097981 */ /* 0x002162000c1e1900 */
[----:B------:R-:W-:Y:S01]  /*0170*/  ISETP.NE.AND P0, PT, R8, 0x63, PT ;  /* 0x000000630800780c */ /* 0x000fe20003f05270 */
[----:B------:R-:W-:Y:S04]  /*0180*/  BSSY.RECONVERGENT B1, `(.L_x_1) ;  /* 0x0000015000017945 */ /* 0x000fe80003800200 */
[----:B------:R-:W-:Y:S01]  /*0190*/  BSSY.RELIABLE B0, `(.L_x_2) ;  /* 0x000000d000007945 */ /* 0x000fe20003800100 */
[----:B------:R-:W-:-:S07]  /*01a0*/  IMAD.MOV.U32 R11, RZ, RZ, 0x42200000 ;  /* 0x42200000ff0b7424 */ /* 0x000fce00078e00ff */
[----:B0-----:R-:W-:Y:S05]  /*01b0*/  @!P0 BRA `(.L_x_3) ;  /* 0x0000000000288947 */ /* 0x001fea0003800000 */
[----:B------:R-:W-:-:S05]  /*01c0*/  VIADD R6, R10, 0x64 ;  /* 0x000000640a067836 */ /* 0x000fca0000000000 */
[----:B------:R-:W-:-:S04]  /*01d0*/  IADD3 R7, P0, PT, R5, R6, RZ ;  /* 0x0000000605077210 */ /* 0x000fc80007f1e0ff */
[----:B------:R-:W-:Y:S02]  /*01e0*/  LEA.HI.X.SX32 R14, R6, RZ, 0x1, P0 ;  /* 0x000000ff060e7211 */ /* 0x000fe400000f0eff */
[----:B------:R-:W-:-:S04]  /*01f0*/  LEA R6, P0, R7, UR6, 0x2 ;  /* 0x0000000607067c11 */ /* 0x000fc8000f8010ff */
[----:B------:R-:W-:-:S05]  /*0200*/  LEA.HI.X R7, R7, UR7, R14, 0x2, P0 ;  /* 0x0000000707077c11 */ /* 0x000fca00080f140e */
[----:B------:R0:W5:Y:S01]  /*0210*/  LDG.E R11, desc[UR4][R6.64] ;  /* 0x00000004060b7981 */ /* 0x000162000c1e1900 */
[----:B------:R-:W-:Y:S01]  /*0220*/  ISETP.NE.AND P0, PT, R8, RZ, PT ;  /* 0x000000ff0800720c */ /* 0x000fe20003f05270 */
[----:B------:R-:W-:-:S12]  /*0230*/  IMAD.MOV.U32 R8, RZ, RZ, 0x41200000 ;  /* 0x41200000ff087424 */ /* 0x000fd800078e00ff */
[----:B------:R-:W-:Y:S05]  /*0240*/  @!P0 BREAK.RELIABLE B0 ;  /* 0x0000000000008942 */ /* 0x000fea0003800100 */
[----:B0-----:R-:W-:Y:S05]  /*0250*/  @!P0 BRA `(.L_x_4) ;  /* 0x00000000001c8947 */ /* 0x001fea0003800000 */
.L_x_3:
[----:B------:R-:W-:Y:S05]  /*0260*/  BSYNC.RELIABLE B0 ;  /* 0x0000000000007941 */ /* 0x000fea0003800100 */
.L_x_2:
[----:B------:R-:W-:-:S05]  /*0270*/  VIADD R6, R10, 0xffffff9c ;  /* 0xffffff9c0a067836 */ /* 0x000fca0000000000 */
[----:B------:R-:W-:-:S04]  /*0280*/  IADD3 R7, P0, PT, R5, R6, RZ ;  /* 0x0000000605077210 */ /* 0x000fc80007f1e0ff */
[----:B------:R-:W-:Y:S02]  /*0290*/  LEA.HI.X.SX32 R8, R6, RZ, 0x1, P0 ;  /* 0x000000ff06087211 */ /* 0x000fe400000f0eff */
[----:B------:R-:W-:-:S04]  /*02a0*/  LEA R6, P0, R7, UR6, 0x2 ;  /* 0x0000000607067c11 */ /* 0x000fc8000f8010ff */
[----:B------:R-:W-:-:S05]  /*02b0*/  LEA.HI.X R7, R7, UR7, R8, 0x2, P0 ;  /* 0x0000000707077c11 */ /* 0x000fca00080f1408 */
[----:B------:R0:W5:Y:S04]  /*02c0*/  LDG.E R8, desc[UR4][R6.64] ;  /* 0x0000000406087981 */ /* 0x000168000c1e1900 */
.L_x_4:
[----:B------:R-:W-:Y:S05]  /*02d0*/  BSYNC.RECONVERGENT B1 ;  /* 0x0000000000017941 */ /* 0x000fea0003800200 */
.L_x_1:
[----:B------:R-:W-:Y:S05]  /*02e0*/  WARPSYNC.ALL ;  /* 0x0000000000007948 */ /* 0x000fea0003800000 */
[----:B------:R-:W-:Y:S01]  /*02f0*/  ISETP.NE.AND P0, PT, R5, RZ, PT ;  /* 0x000000ff0500720c */ /* 0x000fe20003f05270 */
[----:B------:R-:W-:Y:S04]  /*0300*/  BSSY.RECONVERGENT B1, `(.L_x_5) ;  /* 0x0000010000017945 */ /* 0x000fe80003800200 */
[----:B------:R-:W-:Y:S01]  /*0310*/  BSSY.RELIABLE B2, `(.L_x_6) ;  /* 0x000000d000027945 */ /* 0x000fe20003800100 */
[----:B0-----:R-:W-:-:S07]  /*0320*/  IMAD.MOV.U32 R6, RZ, RZ, 0x41f00000 ;  /* 0x41f00000ff067424 */ /* 0x001fce00078e00ff */
[----:B------:R-:W-:Y:S05]  /*0330*/  @!P0 BRA `(.L_x_7) ;  /* 0x0000000000288947 */ /* 0x000fea0003800000 */
[----:B------:R-:W-:-:S05]  /*0340*/  VIADD R7, R5, 0xffffffff ;  /* 0xffffffff05077836 */ /* 0x000fca0000000000 */
[----:B------:R-:W-:-:S05]  /*0350*/  IADD3 R7, P0, PT, R10, R7, RZ ;  /* 0x000000070a077210 */ /* 0x000fca0007f1e0ff */
[----:B------:R-:W-:Y:S01]  /*0360*/  IMAD.X R12, RZ, RZ, R12, P0 ;  /* 0x000000ffff0c7224 */ /* 0x000fe200000e060c */
[----:B------:R-:W-:-:S04]  /*0370*/  LEA R6, P0, R7, UR6, 0x2 ;  /* 0x0000000607067c11 */ /* 0x000fc8000f8010ff */
[----:B------:R-:W-:-:S05]  /*0380*/  LEA.HI.X R7, R7, UR7, R12, 0x2, P0 ;  /* 0x0000000707077c11 */ /* 0x000fca00080f140c */
[----:B------:R0:W5:Y:S01]  /*0390*/  LDG.E R6, desc[UR4][R6.64] ;  /* 0x0000000406067981 */ /* 0x000162000c1e1900 */
[----:B------:R-:W-:Y:S01]  /*03a0*/  ISETP.NE.AND P0, PT, R5, 0x63, PT ;  /* 0x000000630500780c */ /* 0x000fe20003f05270 */
[----:B------:R-:W-:-:S12]  /*03b0*/  IMAD.MOV.U32 R5, RZ, RZ, 0x42480000 ;  /* 0x42480000ff057424 */ /* 0x000fd800078e00ff */
[----:B------:R-:W-:Y:S05]  /*03c0*/  @!P0 BREAK.RELIABLE B2 ;  /* 0x0000000000028942 */ /* 0x000fea0003800100 */
[----:B0-----:R-:W-:Y:S05]  /*03d0*/  @!P0 BRA `(.L_x_8) ;  /* 0x0000000000088947 */ /* 0x001fea0003800000 */
.L_x_7:
[----:B------:R-:W-:Y:S05]  /*03e0*/  BSYNC.RELIABLE B2 ;  /* 0x0000000000027941 */ /* 0x000fea0003800100 */
.L_x_6:
[----:B------:R0:W5:Y:S02]  /*03f0*/  LDG.E R5, desc[UR4][R2.64+0x4] ;  /* 0x0000040402057981 */ /* 0x000164000c1e1900 */
.L_x_8:
[----:B------:R-:W-:Y:S05]  /*0400*/  BSYNC.RECONVERGENT B1 ;  /* 0x0000000000017941 */ /* 0x000fea0003800200 */
.L_x_5:
[----:B------:R-:W-:Y:S05]  /*0410*/  WARPSYNC.ALL ;  /* 0x0000000000007948 */ /* 0x000fea0003800000 */
[----:B-----5:R-:W-:Y:S01]  /*0420*/  FADD R5, R5, R6 ;  /* 0x0000000605057221 */ /* 0x020fe20000000000 */
[----:B------:R-:W1:Y:S01]  /*0430*/  LDCU.64 UR8, c[0x0][0x388] ;  /* 0x00007100ff0877ac */ /* 0x000e620008000a00 */
[----:B------:R-:W-:Y:S02]  /*0440*/  F2F.F64.F32 R6, R9 ;  /* 0x0000000900067310 */ /* 0x000fe40000201800 */
[----:B------:R-:W-:-:S04]  /*0450*/  FADD R8, R5, R8 ;  /* 0x0000000805087221 */ /* 0x000fc80000000000 */
[----:B------:R-:W-:-:S04]  /*0460*/  FADD R8, R8, R11 ;  /* 0x0000000b08087221 */ /* 0x000fc80000000000 */
[----:B0-----:R-:W0:Y:S01]  /*0470*/  F2F.F64.F32 R2, R8 ;  /* 0x0000000800027310 */ /* 0x001e220000201800 */
[----:B-1----:R-:W-:-:S04]  /*0480*/  IADD3 R4, P0, PT, R4, UR8, RZ ;  /* 0x0000000804047c10 */ /* 0x002fc8000ff1e0ff */
[----:B------:R-:W-:Y:S01]  /*0490*/  IADD3.X R5, PT, PT, R0, UR9, RZ, P0, !PT ;  /* 0x0000000900057c10 */ /* 0x000fe200087fe4ff */
[----:B0-----:R-:W-:-:S10]  /*04a0*/  DFMA R2, R6, -4, R2 ;  /* 0xc01000000602782b */ /* 0x001fd40000000002 */
[----:B------:R-:W0:Y:S02]  /*04b0*/  F2F.F32.F64 R3, R2 ;  /* 0x0000000200037310 */ /* 0x000e240000301000 */
[----:B0-----:R-:W-:Y:S01]  /*04c0*/  STG.E desc[UR4][R4.64], R3 ;  /* 0x0000000304007986 */ /* 0x001fe2000c101904 */
[----:B------:R-:W-:Y:S05]  /*04d0*/  EXIT ;  /* 0x000000000000794d */ /* 0x000fea0003800000 */
.L_x_9:
        /* <DEDUP_REMOVED lines=10> */
.L_x_11:


//--------------------- .nv.shared.reserved.0     --------------------------
	.section	.nv.shared.reserved.0,"aw",@nobits
	.weak		__nv_reservedSMEM_offset_0_alias
	.size		__nv_reservedSMEM_offset_0_alias, 0, 64
	.other		__nv_reservedSMEM_offset_0_alias,@"STO_CUDA_RESERVED_SHARED STV_DEFAULT"
__nv_reservedSMEM_offset_0_alias:
	.zero		0
	.zero		64


//--------------------- .nv.constant0._Z10SolvingODEPfS_ --------------------------
	.section	.nv.constant0._Z10SolvingODEPfS_,"a",@progbits
	.sectionflags	@""
	.align	4
.nv.constant0._Z10SolvingODEPfS_:
	.zero		912


//--------------------- .nv.constant0._Z10DerivativePfS_ --------------------------
	.section	.nv.constant0._Z10DerivativePfS_,"a",@progbits
	.sectionflags	@""
	.align	4
.nv.constant0._Z10DerivativePfS_:
	.zero		912


//--------------------- SYMBOLS --------------------------

	.type		.nv.reservedSmem.offset0,@object
	.size		.nv.reservedSmem.offset0,0x4
